	.headerflags	@"EF_CUDA_TEXMODE_UNIFIED EF_CUDA_64BIT_ADDRESS EF_CUDA_ACCELERATORS EF_CUDA_SM90 EF_CUDA_VIRTUAL_SM(EF_CUDA_SM90)"
	.elftype	@"ET_EXEC"


//--------------------- .nv.info                  --------------------------
	.section	.nv.info,"",@"SHT_CUDA_INFO"
	.align	4


	//----- nvinfo : EIATTR_REGCOUNT
	.align		4
        /*0000*/ 	.byte	0x04, 0x2f
        /*0002*/ 	.short	(.L_1 - .L_0)
	.align		4
.L_0:
        /*0004*/ 	.word	index@(triton_per_fused_mv_0)
        /*0008*/ 	.word	0x0000001c


	//----- nvinfo : EIATTR_MIN_STACK_SIZE
	.align		4
.L_1:
        /*000c*/ 	.byte	0x04, 0x12
        /*000e*/ 	.short	(.L_3 - .L_2)
	.align		4
.L_2:
        /*0010*/ 	.word	index@(triton_per_fused_mv_0)
        /*0014*/ 	.word	0x00000000


	//----- nvinfo : EIATTR_FRAME_SIZE
	.align		4
.L_3:
        /*0018*/ 	.byte	0x04, 0x11
        /*001a*/ 	.short	(.L_5 - .L_4)
	.align		4
.L_4:
        /*001c*/ 	.word	index@(triton_per_fused_mv_0)
        /*0020*/ 	.word	0x00000000


	//----- nvinfo : EIATTR_MIN_STACK_SIZE
	.align		4
.L_5:
        /*0024*/ 	.byte	0x04, 0x12
        /*0026*/ 	.short	(.L_7 - .L_6)
	.align		4
.L_6:
        /*0028*/ 	.word	index@(triton_per_fused_mv_0)
        /*002c*/ 	.word	0x00000000
.L_7:


//--------------------- .nv.info.triton_per_fused_mv_0 --------------------------
	.section	.nv.info.triton_per_fused_mv_0,"",@"SHT_CUDA_INFO"
	.sectionflags	@""
	.align	4


	//----- nvinfo : EIATTR_CUDA_API_VERSION
	.align		4
        /*0000*/ 	.byte	0x04, 0x37
        /*0002*/ 	.short	(.L_9 - .L_8)
.L_8:
        /*0004*/ 	.word	0x0000007c


	//----- nvinfo : EIATTR_KPARAM_INFO
	.align		4
.L_9:
        /*0008*/ 	.byte	0x04, 0x17
        /*000a*/ 	.short	(.L_11 - .L_10)
.L_10:
        /*000c*/ 	.word	0x00000000
        /*0010*/ 	.short	0x0004
        /*0012*/ 	.short	0x001c
        /*0014*/ 	.byte	0x00, 0xf0, 0x11, 0x00


	//----- nvinfo : EIATTR_KPARAM_INFO
	.align		4
.L_11:
        /*0018*/ 	.byte	0x04, 0x17
        /*001a*/ 	.short	(.L_13 - .L_12)
.L_12:
        /*001c*/ 	.word	0x00000000
        /*0020*/ 	.short	0x0003
        /*0022*/ 	.short	0x0018
        /*0024*/ 	.byte	0x00, 0xf0, 0x11, 0x00


	//----- nvinfo : EIATTR_KPARAM_INFO
	.align		4
.L_13:
        /*0028*/ 	.byte	0x04, 0x17
        /*002a*/ 	.short	(.L_15 - .L_14)
.L_14:
        /*002c*/ 	.word	0x00000000
        /*0030*/ 	.short	0x0002
        /*0032*/ 	.short	0x0010
        /*0034*/ 	.byte	0x00, 0xf4, 0x21, 0x00


	//----- nvinfo : EIATTR_KPARAM_INFO
	.align		4
.L_15:
        /*0038*/ 	.byte	0x04, 0x17
        /*003a*/ 	.short	(.L_17 - .L_16)
.L_16:
        /*003c*/ 	.word	0x00000000
        /*0040*/ 	.short	0x0001
        /*0042*/ 	.short	0x0008
        /*0044*/ 	.byte	0x00, 0xf4, 0x21, 0x00


	//----- nvinfo : EIATTR_KPARAM_INFO
	.align		4
.L_17:
        /*0048*/ 	.byte	0x04, 0x17
        /*004a*/ 	.short	(.L_19 - .L_18)
.L_18:
        /*004c*/ 	.word	0x00000000
        /*0050*/ 	.short	0x0000
        /*0052*/ 	.short	0x0000
        /*0054*/ 	.byte	0x00, 0xf4, 0x21, 0x00


	//----- nvinfo : EIATTR_SPARSE_MMA_MASK
	.align		4
.L_19:
        /*0058*/ 	.byte	0x03, 0x50
        /*005a*/ 	.short	0x0000


	//----- nvinfo : EIATTR_MAXREG_COUNT
	.align		4
        /*005c*/ 	.byte	0x03, 0x1b
        /*005e*/ 	.short	0x00ff


	//----- nvinfo : EIATTR_COOP_GROUP_MASK_REGIDS
	.align		4
        /*0060*/ 	.byte	0x04, 0x29
        /*0062*/ 	.short	(.L_21 - .L_20)


	//   ....[0]....
.L_20:
        /*0064*/ 	.word	0xffffffff


	//   ....[1]....
        /*0068*/ 	.word	0xffffffff


	//   ....[2]....
        /*006c*/ 	.word	0xffffffff


	//   ....[3]....
        /*0070*/ 	.word	0xffffffff


	//   ....[4]....
        /*0074*/ 	.word	0xffffffff


	//   ....[5]....
        /*0078*/ 	.word	0xffffffff


	//   ....[6]....
        /*007c*/ 	.word	0xffffffff


	//   ....[7]....
        /*0080*/ 	.word	0xffffffff


	//   ....[8]....
        /*0084*/ 	.word	0xffffffff


	//   ....[9]....
        /*0088*/ 	.word	0xffffffff


	//   ....[10]....
        /*008c*/ 	.word	0xffffffff


	//   ....[11]....
        /*0090*/ 	.word	0xffffffff


	//   ....[12]....
        /*0094*/ 	.word	0xffffffff


	//   ....[13]....
        /*0098*/ 	.word	0xffffffff


	//   ....[14]....
        /*009c*/ 	.word	0xffffffff


	//   ....[15]....
        /*00a0*/ 	.word	0xffffffff


	//   ....[16]....
        /*00a4*/ 	.word	0xffffffff


	//   ....[17]....
        /*00a8*/ 	.word	0xffffffff


	//   ....[18]....
        /*00ac*/ 	.word	0xffffffff


	//   ....[19]....
        /*00b0*/ 	.word	0xffffffff


	//   ....[20]....
        /*00b4*/ 	.word	0xffffffff


	//   ....[21]....
        /*00b8*/ 	.word	0xffffffff


	//   ....[22]....
        /*00bc*/ 	.word	0xffffffff


	//   ....[23]....
        /*00c0*/ 	.word	0xffffffff


	//   ....[24]....
        /*00c4*/ 	.word	0xffffffff


	//   ....[25]....
        /*00c8*/ 	.word	0xffffffff


	//   ....[26]....
        /*00cc*/ 	.word	0xffffffff


	//   ....[27]....
        /*00d0*/ 	.word	0xffffffff


	//   ....[28]....
        /*00d4*/ 	.word	0xffffffff


	//   ....[29]....
        /*00d8*/ 	.word	0xffffffff


	//   ....[30]....
        /*00dc*/ 	.word	0xffffffff


	//   ....[31]....
        /*00e0*/ 	.word	0xffffffff


	//----- nvinfo : EIATTR_COOP_GROUP_INSTR_OFFSETS
	.align		4
.L_21:
        /*00e4*/ 	.byte	0x04, 0x28
        /*00e6*/ 	.short	(.L_23 - .L_22)


	//   ....[0]....
.L_22:
        /*00e8*/ 	.word	0x00000580


	//   ....[1]....
        /*00ec*/ 	.word	0x00000590


	//   ....[2]....
        /*00f0*/ 	.word	0x000005a0


	//   ....[3]....
        /*00f4*/ 	.word	0x000005b0


	//   ....[4]....
        /*00f8*/ 	.word	0x000005c0


	//   ....[5]....
        /*00fc*/ 	.word	0x000005d0


	//   ....[6]....
        /*0100*/ 	.word	0x000005e0


	//   ....[7]....
        /*0104*/ 	.word	0x000005f0


	//   ....[8]....
        /*0108*/ 	.word	0x00000680


	//   ....[9]....
        /*010c*/ 	.word	0x00000690


	//   ....[10]....
        /*0110*/ 	.word	0x000006a0


	//   ....[11]....
        /*0114*/ 	.word	0x000006b0


	//   ....[12]....
        /*0118*/ 	.word	0x000006c0


	//   ....[13]....
        /*011c*/ 	.word	0x000006d0


	//   ....[14]....
        /*0120*/ 	.word	0x000006e0


	//   ....[15]....
        /*0124*/ 	.word	0x000006f0


	//   ....[16]....
        /*0128*/ 	.word	0x00000780


	//   ....[17]....
        /*012c*/ 	.word	0x00000790


	//   ....[18]....
        /*0130*/ 	.word	0x000007a0


	//   ....[19]....
        /*0134*/ 	.word	0x000007b0


	//   ....[20]....
        /*0138*/ 	.word	0x000007c0


	//   ....[21]....
        /*013c*/ 	.word	0x000007d0


	//   ....[22]....
        /*0140*/ 	.word	0x000007e0


	//   ....[23]....
        /*0144*/ 	.word	0x000007f0


	//   ....[24]....
        /*0148*/ 	.word	0x00000880


	//   ....[25]....
        /*014c*/ 	.word	0x00000890


	//   ....[26]....
        /*0150*/ 	.word	0x000008a0


	//   ....[27]....
        /*0154*/ 	.word	0x000008b0


	//   ....[28]....
        /*0158*/ 	.word	0x000008c0


	//   ....[29]....
        /*015c*/ 	.word	0x000008d0


	//   ....[30]....
        /*0160*/ 	.word	0x000008e0


	//   ....[31]....
        /*0164*/ 	.word	0x000008f0


	//----- nvinfo : EIATTR_EXIT_INSTR_OFFSETS
	.align		4
.L_23:
        /*0168*/ 	.byte	0x04, 0x1c
        /*016a*/ 	.short	(.L_25 - .L_24)


	//   ....[0]....
.L_24:
        /*016c*/ 	.word	0x00000a90


	//   ....[1]....
        /*0170*/ 	.word	0x00000ae0


	//----- nvinfo : EIATTR_REQNTID
	.align		4
.L_25:
        /*0174*/ 	.byte	0x04, 0x10
        /*0176*/ 	.short	(.L_27 - .L_26)
.L_26:
        /*0178*/ 	.word	0x00000100
        /*017c*/ 	.word	0x00000001
        /*0180*/ 	.word	0x00000001


	//----- nvinfo : EIATTR_CBANK_PARAM_SIZE
	.align		4
.L_27:
        /*0184*/ 	.byte	0x03, 0x19
        /*0186*/ 	.short	0x0020


	//----- nvinfo : EIATTR_PARAM_CBANK
	.align		4
        /*0188*/ 	.byte	0x04, 0x0a
        /*018a*/ 	.short	(.L_29 - .L_28)
	.align		4
.L_28:
        /*018c*/ 	.word	index@(.nv.constant0.triton_per_fused_mv_0)
        /*0190*/ 	.short	0x0210
        /*0192*/ 	.short	0x0020


	//----- nvinfo : EIATTR_SW_WAR
	.align		4
.L_29:
        /*0194*/ 	.byte	0x04, 0x36
        /*0196*/ 	.short	(.L_31 - .L_30)
.L_30:
        /*0198*/ 	.word	0x00000008
.L_31:


//--------------------- .nv.callgraph             --------------------------
	.section	.nv.callgraph,"",@"SHT_CUDA_CALLGRAPH"
	.align	4
	.sectionentsize	8
	.align		4
        /*0000*/ 	.word	0x00000000
	.align		4
        /*0004*/ 	.word	0xffffffff
	.align		4
        /*0008*/ 	.word	0x00000000
	.align		4
        /*000c*/ 	.word	0xfffffffe
	.align		4
        /*0010*/ 	.word	0x00000000
	.align		4
        /*0014*/ 	.word	0xfffffffd
	.align		4
        /*0018*/ 	.word	0x00000000
	.align		4
        /*001c*/ 	.word	0xfffffffc


//--------------------- .text.triton_per_fused_mv_0 --------------------------
	.section	.text.triton_per_fused_mv_0,"ax",@progbits
	.sectionflags	@"SHF_BARRIERS=1"
	.align	128
        .global         triton_per_fused_mv_0
        .type           triton_per_fused_mv_0,@function
        .size           triton_per_fused_mv_0,(.L_x_1 - triton_per_fused_mv_0)
        .other          triton_per_fused_mv_0,@"STO_CUDA_ENTRY STV_DEFAULT"
triton_per_fused_mv_0:
.text.triton_per_fused_mv_0:
[----:B------:R-:W0:Y:S01]  /*0000*/  LDC R1, c[0x0][0x28] ;  /* 0x00000a00ff017b82 */ /* 0x000e220000000800 */
[----:B------:R-:W1:Y:S07]  /*0010*/  S2R R0, SR_TID.X ;  /* 0x0000000000007919 */ /* 0x000e6e0000002100 */
[----:B------:R-:W2:Y:S01]  /*0020*/  LDC.64 R10, c[0x0][0x218] ;  /* 0x00008600ff0a7b82 */ /* 0x000ea20000000a00 */
[----:B------:R-:W-:Y:S01]  /*0030*/  HFMA2.MMA R12, -RZ, RZ, 0, 0 ;  /* 0x00000000ff0c7435 */ /* 0x000fe200000001ff */
[----:B------:R-:W-:Y:S01]  /*0040*/  MOV R14, RZ ;  /* 0x000000ff000e7202 */ /* 0x000fe20000000f00 */
[----:B------:R-:W3:Y:S01]  /*0050*/  S2R R3, SR_CTAID.X ;  /* 0x0000000000037919 */ /* 0x000ee20000002500 */
[----:B------:R-:W-:-:S04]  /*0060*/  ULDC.64 UR6, c[0x0][0x208] ;  /* 0x0000820000067ab9 */ /* 0x000fc80000000a00 */
[----:B------:R-:W4:Y:S01]  /*0070*/  LDC.64 R4, c[0x0][0x210] ;  /* 0x00008400ff047b82 */ /* 0x000f220000000a00 */
[----:B-1----:R-:W-:Y:S02]  /*0080*/  SHF.R.U32.HI R2, RZ, 0x4, R0 ;  /* 0x00000004ff027819 */ /* 0x002fe40000011600 */
[----:B------:R-:W-:Y:S02]  /*0090*/  LOP3.LUT R6, R0, 0xf, RZ, 0xc0, !PT ;  /* 0x0000000f00067812 */ /* 0x000fe400078ec0ff */
[----:B---3--:R-:W-:Y:S02]  /*00a0*/  SHF.L.U32 R3, R3, 0x7, RZ ;  /* 0x0000000703037819 */ /* 0x008fe400000006ff */
[----:B------:R-:W-:Y:S02]  /*00b0*/  SGXT.U32 R2, R2, 0x4 ;  /* 0x000000040202781a */ /* 0x000fe40000000000 */
[----:B------:R-:W-:Y:S02]  /*00c0*/  ISETP.NE.AND P0, PT, R6, 0xf, PT ;  /* 0x0000000f0600780c */ /* 0x000fe40003f05270 */
[----:B------:R-:W-:-:S02]  /*00d0*/  LOP3.LUT R7, R3, R2, RZ, 0xfc, !PT ;  /* 0x0000000203077212 */ /* 0x000fc400078efcff */
[----:B------:R-:W-:Y:S02]  /*00e0*/  LOP3.LUT R13, R0, 0xf, RZ, 0xc0, !PT ;  /* 0x0000000f000d7812 */ /* 0x000fe400078ec0ff */
[C---:B------:R-:W-:Y:S01]  /*00f0*/  ISETP.LT.AND P1, PT, R7.reuse, 0x80, P0 ;  /* 0x000000800700780c */ /* 0x040fe20000721270 */
[----:B------:R-:W-:Y:S02]  /*0100*/  IMAD R9, R7, 0xf, R6 ;  /* 0x0000000f07097824 */ /* 0x000fe400078e0206 */
[----:B--2---:R-:W-:-:S04]  /*0110*/  IMAD.WIDE.U32 R10, R13, 0x4, R10 ;  /* 0x000000040d0a7825 */ /* 0x004fc800078e000a */
[----:B----4-:R-:W-:Y:S01]  /*0120*/  IMAD.WIDE R8, R9, 0x4, R4 ;  /* 0x0000000409087825 */ /* 0x010fe200078e0204 */
[----:B------:R-:W2:Y:S05]  /*0130*/  @P0 LDG.E.EL R14, desc[UR6][R10.64] ;  /* 0x000000060a0e0981 */ /* 0x000eaa000c2e1900 */
[----:B------:R1:W3:Y:S01]  /*0140*/  @P1 LDG.E R12, desc[UR6][R8.64] ;  /* 0x00000006080c1981 */ /* 0x0002e2000c1e1900 */
[----:B------:R-:W-:Y:S02]  /*0150*/  LOP3.LUT R7, R3, 0x10, R2, 0xfe, !PT ;  /* 0x0000001003077812 */ /* 0x000fe400078efe02 */
[----:B------:R-:W-:Y:S02]  /*0160*/  LOP3.LUT R13, R3, 0x20, R2, 0xfe, !PT ;  /* 0x00000020030d7812 */ /* 0x000fe400078efe02 */
[----:B------:R-:W-:-:S02]  /*0170*/  LOP3.LUT R15, R3, 0x30, R2, 0xfe, !PT ;  /* 0x00000030030f7812 */ /* 0x000fc400078efe02 */
[----:B------:R-:W-:Y:S02]  /*0180*/  LOP3.LUT R17, R3, 0x40, R2, 0xfe, !PT ;  /* 0x0000004003117812 */ /* 0x000fe400078efe02 */
[----:B------:R-:W-:Y:S01]  /*0190*/  LOP3.LUT R19, R3, 0x50, R2, 0xfe, !PT ;  /* 0x0000005003137812 */ /* 0x000fe200078efe02 */
[--C-:B-1----:R-:W-:Y:S01]  /*01a0*/  IMAD R9, R13, 0xf, R6.reuse ;  /* 0x0000000f0d097824 */ /* 0x102fe200078e0206 */
[----:B------:R-:W-:Y:S01]  /*01b0*/  LOP3.LUT R21, R3, 0x60, R2, 0xfe, !PT ;  /* 0x0000006003157812 */ /* 0x000fe200078efe02 */
[----:B------:R-:W-:Y:S01]  /*01c0*/  IMAD R11, R15, 0xf, R6 ;  /* 0x0000000f0f0b7824 */ /* 0x000fe200078e0206 */
[----:B------:R-:W-:Y:S01]  /*01d0*/  LOP3.LUT R23, R3, 0x70, R2, 0xfe, !PT ;  /* 0x0000007003177812 */ /* 0x000fe200078efe02 */
[----:B------:R-:W-:Y:S01]  /*01e0*/  IMAD.WIDE R8, R9, 0x4, R4 ;  /* 0x0000000409087825 */ /* 0x000fe200078e0204 */
[----:B------:R-:W-:Y:S02]  /*01f0*/  ISETP.LT.AND P6, PT, R7, 0x80, P0 ;  /* 0x000000800700780c */ /* 0x000fe400007c1270 */
[----:B------:R-:W-:Y:S01]  /*0200*/  ISETP.LT.AND P5, PT, R13, 0x80, P0 ;  /* 0x000000800d00780c */ /* 0x000fe200007a1270 */
[----:B------:R-:W-:Y:S01]  /*0210*/  HFMA2.MMA R13, -RZ, RZ, 0, 0 ;  /* 0x00000000ff0d7435 */ /* 0x000fe200000001ff */
[----:B------:R-:W-:Y:S01]  /*0220*/  ISETP.LT.AND P4, PT, R15, 0x80, P0 ;  /* 0x000000800f00780c */ /* 0x000fe20000781270 */
[--C-:B------:R-:W-:Y:S01]  /*0230*/  IMAD R7, R7, 0xf, R6.reuse ;  /* 0x0000000f07077824 */ /* 0x100fe200078e0206 */
[C---:B------:R-:W-:Y:S01]  /*0240*/  ISETP.LT.AND P3, PT, R17.reuse, 0x80, P0 ;  /* 0x000000801100780c */ /* 0x040fe20000761270 */
[--C-:B------:R-:W-:Y:S01]  /*0250*/  IMAD R15, R17, 0xf, R6.reuse ;  /* 0x0000000f110f7824 */ /* 0x100fe200078e0206 */
[C---:B------:R-:W-:Y:S01]  /*0260*/  ISETP.LT.AND P2, PT, R19.reuse, 0x80, P0 ;  /* 0x000000801300780c */ /* 0x040fe20000741270 */
[----:B------:R-:W-:-:S02]  /*0270*/  IMAD R17, R19, 0xf, R6 ;  /* 0x0000000f13117824 */ /* 0x000fc400078e0206 */
[----:B------:R-:W-:Y:S02]  /*0280*/  IMAD R19, R21, 0xf, R6 ;  /* 0x0000000f15137824 */ /* 0x000fe400078e0206 */
[----:B------:R-:W-:-:S04]  /*0290*/  IMAD.WIDE R10, R11, 0x4, R4 ;  /* 0x000000040b0a7825 */ /* 0x000fc800078e0204 */
[----:B------:R-:W-:-:S04]  /*02a0*/  IMAD.WIDE R16, R17, 0x4, R4 ;  /* 0x0000000411107825 */ /* 0x000fc800078e0204 */
[----:B------:R-:W-:Y:S01]  /*02b0*/  IMAD.WIDE R18, R19, 0x4, R4 ;  /* 0x0000000413127825 */ /* 0x000fe200078e0204 */
[----:B--2---:R-:W-:-:S03]  /*02c0*/  SEL R2, R14, RZ, P0 ;  /* 0x000000ff0e027207 */ /* 0x004fc60000000000 */
[----:B------:R-:W-:Y:S01]  /*02d0*/  IMAD.WIDE R14, R15, 0x4, R4 ;  /* 0x000000040f0e7825 */ /* 0x000fe200078e0204 */
[----:B---3--:R-:W-:-:S05]  /*02e0*/  SEL R25, R12, RZ, P1 ;  /* 0x000000ff0c197207 */ /* 0x008fca0000800000 */
[----:B------:R-:W-:-:S05]  /*02f0*/  FMUL R12, R25, R2 ;  /* 0x00000002190c7220 */ /* 0x000fca0000400000 */
[----:B------:R-:W-:Y:S02]  /*0300*/  FSEL R12, R12, RZ, P1 ;  /* 0x000000ff0c0c7208 */ /* 0x000fe40000800000 */
[----:B------:R-:W-:Y:S01]  /*0310*/  ISETP.LT.AND P1, PT, R21, 0x80, P0 ;  /* 0x000000801500780c */ /* 0x000fe20000721270 */
[C---:B------:R-:W-:Y:S01]  /*0320*/  IMAD R21, R23.reuse, 0xf, R6 ;  /* 0x0000000f17157824 */ /* 0x040fe200078e0206 */
[----:B------:R-:W-:Y:S01]  /*0330*/  ISETP.LT.AND P0, PT, R23, 0x80, P0 ;  /* 0x000000801700780c */ /* 0x000fe20000701270 */
[--C-:B------:R-:W-:Y:S01]  /*0340*/  IMAD.WIDE R6, R7, 0x4, R4.reuse ;  /* 0x0000000407067825 */ /* 0x100fe200078e0204 */
[----:B------:R-:W-:Y:S02]  /*0350*/  CS2R R22, SRZ ;  /* 0x0000000000167805 */ /* 0x000fe4000001ff00 */
[----:B------:R-:W-:Y:S01]  /*0360*/  CS2R R24, SRZ ;  /* 0x0000000000187805 */ /* 0x000fe2000001ff00 */
[----:B------:R-:W-:Y:S01]  /*0370*/  IMAD.WIDE R4, R21, 0x4, R4 ;  /* 0x0000000415047825 */ /* 0x000fe200078e0204 */
[----:B------:R-:W-:Y:S01]  /*0380*/  CS2R R20, SRZ ;  /* 0x0000000000147805 */ /* 0x000fe2000001ff00 */
[----:B------:R-:W2:Y:S04]  /*0390*/  @P6 LDG.E R13, desc[UR6][R6.64] ;  /* 0x00000006060d6981 */ /* 0x000ea8000c1e1900 */
[----:B------:R-:W3:Y:S04]  /*03a0*/  @P3 LDG.E R22, desc[UR6][R14.64] ;  /* 0x000000060e163981 */ /* 0x000ee8000c1e1900 */
[----:B------:R3:W4:Y:S04]  /*03b0*/  @P5 LDG.E R20, desc[UR6][R8.64] ;  /* 0x0000000608145981 */ /* 0x000728000c1e1900 */
[----:B------:R-:W5:Y:S04]  /*03c0*/  @P4 LDG.E R21, desc[UR6][R10.64] ;  /* 0x000000060a154981 */ /* 0x000f68000c1e1900 */
[----:B------:R-:W5:Y:S04]  /*03d0*/  @P2 LDG.E R23, desc[UR6][R16.64] ;  /* 0x0000000610172981 */ /* 0x000f68000c1e1900 */
[----:B------:R-:W5:Y:S04]  /*03e0*/  @P1 LDG.E R24, desc[UR6][R18.64] ;  /* 0x0000000612181981 */ /* 0x000f68000c1e1900 */
[----:B------:R1:W5:Y:S01]  /*03f0*/  @P0 LDG.E R25, desc[UR6][R4.64] ;  /* 0x0000000604190981 */ /* 0x000362000c1e1900 */
[----:B------:R-:W1:Y:S01]  /*0400*/  S2UR UR5, SR_CgaCtaId ;  /* 0x00000000000579c3 */ /* 0x000e620000008800 */
[----:B------:R-:W-:-:S02]  /*0410*/  UMOV UR4, 0x400 ;  /* 0x0000040000047882 */ /* 0x000fc40000000000 */
[----:B01----:R-:W-:Y:S01]  /*0420*/  UPRMT UR4, UR5, 0x654, UR4 ;  /* 0x0000065405047896 */ /* 0x003fe20008000004 */
[----:B--2---:R-:W-:Y:S02]  /*0430*/  SEL R13, R13, RZ, P6 ;  /* 0x000000ff0d0d7207 */ /* 0x004fe40003000000 */
[----:B---3--:R-:W-:-:S03]  /*0440*/  SEL R9, R22, RZ, P3 ;  /* 0x000000ff16097207 */ /* 0x008fc60001800000 */
[-C--:B------:R-:W-:Y:S01]  /*0450*/  FMUL R6, R13, R2.reuse ;  /* 0x000000020d067220 */ /* 0x080fe20000400000 */
[----:B----4-:R-:W-:Y:S01]  /*0460*/  SEL R7, R20, RZ, P5 ;  /* 0x000000ff14077207 */ /* 0x010fe20002800000 */
[-C--:B------:R-:W-:Y:S01]  /*0470*/  FMUL R4, R9, R2.reuse ;  /* 0x0000000209047220 */ /* 0x080fe20000400000 */
[----:B-----5:R-:W-:Y:S02]  /*0480*/  SEL R21, R21, RZ, P4 ;  /* 0x000000ff15157207 */ /* 0x020fe40002000000 */
[----:B------:R-:W-:Y:S02]  /*0490*/  SEL R23, R23, RZ, P2 ;  /* 0x000000ff17177207 */ /* 0x000fe40001000000 */
[----:B------:R-:W-:Y:S02]  /*04a0*/  SEL R11, R24, RZ, P1 ;  /* 0x000000ff180b7207 */ /* 0x000fe40000800000 */
[----:B------:R-:W-:Y:S01]  /*04b0*/  SEL R25, R25, RZ, P0 ;  /* 0x000000ff19197207 */ /* 0x000fe20000000000 */
[-C--:B------:R-:W-:Y:S01]  /*04c0*/  FMUL R7, R7, R2.reuse ;  /* 0x0000000207077220 */ /* 0x080fe20000400000 */
[----:B------:R-:W-:Y:S01]  /*04d0*/  FSEL R9, R6, RZ, P6 ;  /* 0x000000ff06097208 */ /* 0x000fe20003000000 */
[-C--:B------:R-:W-:Y:S01]  /*04e0*/  FMUL R8, R21, R2.reuse ;  /* 0x0000000215087220 */ /* 0x080fe20000400000 */
[-C--:B------:R-:W-:Y:S01]  /*04f0*/  FMUL R5, R23, R2.reuse ;  /* 0x0000000217057220 */ /* 0x080fe20000400000 */
[-C--:B------:R-:W-:Y:S01]  /*0500*/  FMUL R6, R11, R2.reuse ;  /* 0x000000020b067220 */ /* 0x080fe20000400000 */
[----:B------:R-:W-:Y:S01]  /*0510*/  FMUL R2, R25, R2 ;  /* 0x0000000219027220 */ /* 0x000fe20000400000 */
[----:B------:R-:W-:-:S02]  /*0520*/  FSEL R4, R4, RZ, P3 ;  /* 0x000000ff04047208 */ /* 0x000fc40001800000 */
[----:B------:R-:W-:Y:S02]  /*0530*/  FSEL R7, R7, RZ, P5 ;  /* 0x000000ff07077208 */ /* 0x000fe40002800000 */
[----:B------:R-:W-:Y:S02]  /*0540*/  FSEL R8, R8, RZ, P4 ;  /* 0x000000ff08087208 */ /* 0x000fe40002000000 */
[----:B------:R-:W-:Y:S02]  /*0550*/  FSEL R10, R5, RZ, P2 ;  /* 0x000000ff050a7208 */ /* 0x000fe40001000000 */
[----:B------:R-:W-:Y:S02]  /*0560*/  FSEL R6, R6, RZ, P1 ;  /* 0x000000ff06067208 */ /* 0x000fe40000800000 */
[----:B------:R-:W-:Y:S01]  /*0570*/  FSEL R11, R2, RZ, P0 ;  /* 0x000000ff020b7208 */ /* 0x000fe20000000000 */
[----:B------:R-:W0:Y:S04]  /*0580*/  SHFL.BFLY PT, R13, R12, 0x8, 0x1f ;  /* 0x0d001f000c0d7f89 */ /* 0x000e2800000e0000 */
[----:B------:R-:W1:Y:S04]  /*0590*/  SHFL.BFLY PT, R17, R4, 0x8, 0x1f ;  /* 0x0d001f0004117f89 */ /* 0x000e6800000e0000 */
[----:B------:R-:W2:Y:S04]  /*05a0*/  SHFL.BFLY PT, R14, R9, 0x8, 0x1f ;  /* 0x0d001f00090e7f89 */ /* 0x000ea800000e0000 */
[----:B------:R-:W3:Y:S04]  /*05b0*/  SHFL.BFLY PT, R16, R7, 0x8, 0x1f ;  /* 0x0d001f0007107f89 */ /* 0x000ee800000e0000 */
[----:B------:R-:W4:Y:S04]  /*05c0*/  SHFL.BFLY PT, R15, R8, 0x8, 0x1f ;  /* 0x0d001f00080f7f89 */ /* 0x000f2800000e0000 */
[----:B------:R-:W5:Y:S04]  /*05d0*/  SHFL.BFLY PT, R19, R10, 0x8, 0x1f ;  /* 0x0d001f000a137f89 */ /* 0x000f6800000e0000 */
[----:B------:R-:W5:Y:S04]  /*05e0*/  SHFL.BFLY PT, R21, R6, 0x8, 0x1f ;  /* 0x0d001f0006157f89 */ /* 0x000f6800000e0000 */
[----:B------:R-:W5:Y:S01]  /*05f0*/  SHFL.BFLY PT, R18, R11, 0x8, 0x1f ;  /* 0x0d001f000b127f89 */ /* 0x000f6200000e0000 */
[----:B0-----:R-:W-:Y:S01]  /*0600*/  FADD R12, R12, R13 ;  /* 0x0000000d0c0c7221 */ /* 0x001fe20000000000 */
[----:B-1----:R-:W-:Y:S01]  /*0610*/  FADD R2, R4, R17 ;  /* 0x0000001104027221 */ /* 0x002fe20000000000 */
[----:B--2---:R-:W-:Y:S01]  /*0620*/  FADD R5, R9, R14 ;  /* 0x0000000e09057221 */ /* 0x004fe20000000000 */
[----:B---3--:R-:W-:Y:S01]  /*0630*/  FADD R7, R7, R16 ;  /* 0x0000001007077221 */ /* 0x008fe20000000000 */
[----:B----4-:R-:W-:Y:S01]  /*0640*/  FADD R15, R8, R15 ;  /* 0x0000000f080f7221 */ /* 0x010fe20000000000 */
[----:B-----5:R-:W-:Y:S01]  /*0650*/  FADD R4, R10, R19 ;  /* 0x000000130a047221 */ /* 0x020fe20000000000 */
[----:B------:R-:W-:Y:S01]  /*0660*/  FADD R6, R6, R21 ;  /* 0x0000001506067221 */ /* 0x000fe20000000000 */
[----:B------:R-:W-:Y:S01]  /*0670*/  FADD R18, R11, R18 ;  /* 0x000000120b127221 */ /* 0x000fe20000000000 */
        /* <DEDUP_REMOVED lines=40> */
[----:B------:R-:W-:Y:S01]  /*0900*/  SHF.R.U32.HI R16, RZ, 0x4, R0 ;  /* 0x00000004ff107819 */ /* 0x000fe20000011600 */
[----:B0-----:R-:W-:-:S03]  /*0910*/  FADD R11, R12, R11 ;  /* 0x0000000b0c0b7221 */ /* 0x001fc60000000000 */
[----:B------:R-:W-:Y:S01]  /*0920*/  SGXT.U32 R16, R16, 0x4 ;  /* 0x000000041010781a */ /* 0x000fe20000000000 */
[----:B-1----:R-:W-:Y:S01]  /*0930*/  FADD R14, R5, R14 ;  /* 0x0000000e050e7221 */ /* 0x002fe20000000000 */
[----:B--2---:R-:W-:Y:S01]  /*0940*/  FADD R10, R7, R10 ;  /* 0x0000000a070a7221 */ /* 0x004fe20000000000 */
[----:B---3--:R-:W-:Y:S01]  /*0950*/  FADD R8, R9, R8 ;  /* 0x0000000809087221 */ /* 0x008fe20000000000 */
[----:B------:R-:W-:Y:S01]  /*0960*/  LEA R12, R16, UR4, 0x2 ;  /* 0x00000004100c7c11 */ /* 0x000fe2000f8e10ff */
[----:B----4-:R-:W-:Y:S01]  /*0970*/  FADD R13, R2, R13 ;  /* 0x0000000d020d7221 */ /* 0x010fe20000000000 */
[----:B-----5:R-:W-:Y:S01]  /*0980*/  FADD R15, R4, R15 ;  /* 0x0000000f040f7221 */ /* 0x020fe20000000000 */
[----:B------:R-:W-:Y:S01]  /*0990*/  FADD R17, R6, R17 ;  /* 0x0000001106117221 */ /* 0x000fe20000000000 */
[----:B------:R-:W-:Y:S01]  /*09a0*/  FADD R19, R18, R19 ;  /* 0x0000001312137221 */ /* 0x000fe20000000000 */
[----:B------:R0:W-:Y:S04]  /*09b0*/  STS [R12], R11 ;  /* 0x0000000b0c007388 */ /* 0x0001e80000000800 */
[----:B------:R0:W-:Y:S04]  /*09c0*/  STS [R12+0x40], R14 ;  /* 0x0000400e0c007388 */ /* 0x0001e80000000800 */
[----:B------:R0:W-:Y:S04]  /*09d0*/  STS [R12+0x80], R10 ;  /* 0x0000800a0c007388 */ /* 0x0001e80000000800 */
[----:B------:R0:W-:Y:S04]  /*09e0*/  STS [R12+0xc0], R8 ;  /* 0x0000c0080c007388 */ /* 0x0001e80000000800 */
[----:B------:R0:W-:Y:S04]  /*09f0*/  STS [R12+0x100], R13 ;  /* 0x0001000d0c007388 */ /* 0x0001e80000000800 */
[----:B------:R0:W-:Y:S04]  /*0a00*/  STS [R12+0x140], R15 ;  /* 0x0001400f0c007388 */ /* 0x0001e80000000800 */
[----:B------:R0:W-:Y:S04]  /*0a10*/  STS [R12+0x180], R17 ;  /* 0x000180110c007388 */ /* 0x0001e80000000800 */
[----:B------:R0:W-:Y:S01]  /*0a20*/  STS [R12+0x1c0], R19 ;  /* 0x0001c0130c007388 */ /* 0x0001e20000000800 */
[----:B------:R-:W-:Y:S01]  /*0a30*/  BAR.SYNC.DEFER_BLOCKING 0x0 ;  /* 0x0000000000007b1d */ /* 0x000fe20000010000 */
[----:B------:R-:W-:-:S02]  /*0a40*/  LOP3.LUT P0, RZ, R0, 0x80, RZ, 0xc0, !PT ;  /* 0x0000008000ff7812 */ /* 0x000fc4000780c0ff */
[----:B------:R-:W-:-:S04]  /*0a50*/  LOP3.LUT R5, R3, 0x7f, R0, 0xf8, !PT ;  /* 0x0000007f03057812 */ /* 0x000fc800078ef800 */
[----:B------:R-:W-:Y:S02]  /*0a60*/  ISETP.LT.AND P0, PT, R5, 0x80, !P0 ;  /* 0x000000800500780c */ /* 0x000fe40004701270 */
[----:B------:R-:W-:-:S04]  /*0a70*/  LOP3.LUT R0, R0, 0x7f, RZ, 0xc0, !PT ;  /* 0x0000007f00007812 */ /* 0x000fc800078ec0ff */
[----:B------:R-:W-:-:S07]  /*0a80*/  LEA R0, R0, UR4, 0x2 ;  /* 0x0000000400007c11 */ /* 0x000fce000f8e10ff */
[----:B0-----:R-:W-:Y:S05]  /*0a90*/  @!P0 EXIT ;  /* 0x000000000000894d */ /* 0x001fea0003800000 */
[----:B------:R-:W0:Y:S01]  /*0aa0*/  LDS R7, [R0] ;  /* 0x0000000000077984 */ /* 0x000e220000000800 */
[----:B------:R-:W1:Y:S02]  /*0ab0*/  LDC.64 R2, c[0x0][0x220] ;  /* 0x00008800ff027b82 */ /* 0x000e640000000a00 */
[----:B-1----:R-:W-:-:S05]  /*0ac0*/  IMAD.WIDE R2, R5, 0x4, R2 ;  /* 0x0000000405027825 */ /* 0x002fca00078e0202 */
[----:B0-----:R-:W-:Y:S01]  /*0ad0*/  STG.E desc[UR6][R2.64], R7 ;  /* 0x0000000702007986 */ /* 0x001fe2000c101906 */
[----:B------:R-:W-:Y:S05]  /*0ae0*/  EXIT ;  /* 0x000000000000794d */ /* 0x000fea0003800000 */
.L_x_0:
[----:B------:R-:W-:-:S00]  /*0af0*/  BRA `(.L_x_0) ;  /* 0xfffffffc00fc7947 */ /* 0x000fc0000383ffff */
[----:B------:R-:W-:-:S00]  /*0b00*/  NOP ;  /* 0x0000000000007918 */ /* 0x000fc00000000000 */
[----:B------:R-:W-:-:S00]  /*0b10*/  NOP ;  /* 0x0000000000007918 */ /* 0x000fc00000000000 */
[----:B------:R-:W-:-:S00]  /*0b20*/  NOP ;  /* 0x0000000000007918 */ /* 0x000fc00000000000 */
[----:B------:R-:W-:-:S00]  /*0b30*/  NOP ;  /* 0x0000000000007918 */ /* 0x000fc00000000000 */
[----:B------:R-:W-:-:S00]  /*0b40*/  NOP ;  /* 0x0000000000007918 */ /* 0x000fc00000000000 */
[----:B------:R-:W-:-:S00]  /*0b50*/  NOP ;  /* 0x0000000000007918 */ /* 0x000fc00000000000 */
[----:B------:R-:W-:-:S00]  /*0b60*/  NOP ;  /* 0x0000000000007918 */ /* 0x000fc00000000000 */
[----:B------:R-:W-:-:S00]  /*0b70*/  NOP ;  /* 0x0000000000007918 */ /* 0x000fc00000000000 */
.L_x_1:


//--------------------- .nv.shared.triton_per_fused_mv_0 --------------------------
	.section	.nv.shared.triton_per_fused_mv_0,"aw",@nobits
	.sectionflags	@""
	.align	16
	.zero		1024


//--------------------- .nv.constant0.triton_per_fused_mv_0 --------------------------
	.section	.nv.constant0.triton_per_fused_mv_0,"a",@progbits
	.sectionflags	@""
	.align	4
.nv.constant0.triton_per_fused_mv_0:
	.zero		560
